//
// Generated by NVIDIA NVVM Compiler
//
// Compiler Build ID: CL-36424714
// Cuda compilation tools, release 13.0, V13.0.88
// Based on NVVM 20.0.0
//

.version 9.0
.target sm_100
.address_size 64

	// .globl	default_function_kernel

.visible .entry default_function_kernel(
	.param .u64 .ptr .align 1 default_function_kernel_param_0,
	.param .u64 .ptr .align 1 default_function_kernel_param_1,
	.param .u64 .ptr .align 1 default_function_kernel_param_2,
	.param .u64 .ptr .align 1 default_function_kernel_param_3
)
.maxntid 11
{
	.reg .pred 	%p<2>;
	.reg .b32 	%r<15>;
	.reg .b32 	%f<5>;
	.reg .b64 	%rd<15>;

	ld.param.u64 	%rd1, [default_function_kernel_param_0];
	ld.param.u64 	%rd2, [default_function_kernel_param_1];
	ld.param.u64 	%rd3, [default_function_kernel_param_2];
	ld.param.u64 	%rd4, [default_function_kernel_param_3];
	cvta.to.global.u64 	%rd5, %rd2;
	cvta.to.global.u64 	%rd6, %rd3;
	cvta.to.global.u64 	%rd7, %rd1;
	cvta.to.global.u64 	%rd8, %rd4;
	mov.u32 	%r1, %ctaid.x;
	mov.u32 	%r2, %tid.x;
	mad.lo.s32 	%r3, %r1, 11, %r2;
	mul.wide.u32 	%rd9, %r3, 4;
	add.s64 	%rd10, %rd8, %rd9;
	ld.global.nc.f32 	%f1, [%rd10];
	shr.u32 	%r4, %r3, 5;
	mul.hi.u32 	%r5, %r4, 613566757;
	mul.lo.s32 	%r6, %r5, 224;
	sub.s32 	%r7, %r3, %r6;
	setp.gt.u32 	%p1, %r7, 111;
	selp.b32 	%r8, 14, 0, %p1;
	shr.u32 	%r9, %r3, 1;
	mul.hi.u32 	%r10, %r9, -1840700269;
	shr.u32 	%r11, %r10, 2;
	mul.lo.s32 	%r12, %r11, 14;
	sub.s32 	%r13, %r3, %r12;
	add.s32 	%r14, %r8, %r13;
	mul.wide.u32 	%rd11, %r14, 4;
	add.s64 	%rd12, %rd7, %rd11;
	ld.global.nc.f32 	%f2, [%rd12];
	add.s64 	%rd13, %rd6, %rd11;
	ld.global.nc.f32 	%f3, [%rd13];
	fma.rn.f32 	%f4, %f1, %f2, %f3;
	add.s64 	%rd14, %rd5, %rd9;
	st.global.f32 	[%rd14], %f4;
	ret;

}


// ===== COMPILED SASS (sm_100) =====

	.target	sm_100

	.elftype	@"ET_EXEC"


//--------------------- .note.nv.tkinfo           --------------------------
	.section	.note.nv.tkinfo,"",@"SHT_NOTE"
	.sectionflags	@"SHF_NOTE_NV_TKINFO"
	.tkinfo
        /*0018*/ 	.word	0x00000002
        /*0030*/ 	.string	""
        /*0030*/ 	.string	"ptxas"
        /*0030*/ 	.string	"Cuda compilation tools, release 13.0, V13.0.88"
        /*0030*/ 	.string	"Build cuda_13.0.r13.0/compiler.36424714_0"
        /*0030*/ 	.string	"-arch sm_100 -m 64 "



//--------------------- .note.nv.cuinfo           --------------------------
	.section	.note.nv.cuinfo,"",@"SHT_NOTE"
	.sectionflags	@"SHF_NOTE_NV_CUINFO"
        /*0018*/ 	.short	0x0002
        /*001a*/ 	.short	0x0064
        /*001c*/ 	.short	0x0082
	.zero		2


//--------------------- .nv.info                  --------------------------
	.section	.nv.info,"",@"SHT_CUDA_INFO"
	.align	4


	//----- nvinfo : EIATTR_REGCOUNT
	.align		4
        /*0000*/ 	.byte	0x04, 0x2f
        /*0002*/ 	.short	(.L_1 - .L_0)
	.align		4
.L_0:
        /*0004*/ 	.word	index@(default_function_kernel)
        /*0008*/ 	.word	0x0000000e


	//----- nvinfo : EIATTR_FRAME_SIZE
	.align		4
.L_1:
        /*000c*/ 	.byte	0x04, 0x11
        /*000e*/ 	.short	(.L_3 - .L_2)
	.align		4
.L_2:
        /*0010*/ 	.word	index@(default_function_kernel)
        /*0014*/ 	.word	0x00000000


	//----- nvinfo : EIATTR_MIN_STACK_SIZE
	.align		4
.L_3:
        /*0018*/ 	.byte	0x04, 0x12
        /*001a*/ 	.short	(.L_5 - .L_4)
	.align		4
.L_4:
        /*001c*/ 	.word	index@(default_function_kernel)
        /*0020*/ 	.word	0x00000000
.L_5:


//--------------------- .nv.compat                --------------------------
	.section	.nv.compat,"",@"SHT_CUDA_COMPAT_INFO"
	.align	4
        /*0000*/ 	.byte	0x02, 0x09, 0x00, 0x00, 0x02, 0x02, 0x01, 0x00, 0x02, 0x05, 0x05, 0x00, 0x03, 0x07, 0x01, 0x01
        /*0010*/ 	.byte	0x02, 0x03, 0x00, 0x00, 0x02, 0x06, 0x01, 0x00, 0x04, 0x0b, 0x08, 0x00, 0x09, 0x00, 0x00, 0x00
        /*0020*/ 	.byte	0x00, 0x00, 0x00, 0x00


//--------------------- .nv.info.default_function_kernel --------------------------
	.section	.nv.info.default_function_kernel,"",@"SHT_CUDA_INFO"
	.sectionflags	@""
	.align	4


	//----- nvinfo : EIATTR_CUDA_API_VERSION
	.align		4
        /*0000*/ 	.byte	0x04, 0x37
        /*0002*/ 	.short	(.L_7 - .L_6)
.L_6:
        /*0004*/ 	.word	0x00000082


	//----- nvinfo : EIATTR_KPARAM_INFO
	.align		4
.L_7:
        /*0008*/ 	.byte	0x04, 0x17
        /*000a*/ 	.short	(.L_9 - .L_8)
.L_8:
        /*000c*/ 	.word	0x00000000
        /*0010*/ 	.short	0x0003
        /*0012*/ 	.short	0x0018
        /*0014*/ 	.byte	0x00, 0xf5, 0x21, 0x00


	//----- nvinfo : EIATTR_KPARAM_INFO
	.align		4
.L_9:
        /*0018*/ 	.byte	0x04, 0x17
        /*001a*/ 	.short	(.L_11 - .L_10)
.L_10:
        /*001c*/ 	.word	0x00000000
        /*0020*/ 	.short	0x0002
        /*0022*/ 	.short	0x0010
        /*0024*/ 	.byte	0x00, 0xf5, 0x21, 0x00


	//----- nvinfo : EIATTR_KPARAM_INFO
	.align		4
.L_11:
        /*0028*/ 	.byte	0x04, 0x17
        /*002a*/ 	.short	(.L_13 - .L_12)
.L_12:
        /*002c*/ 	.word	0x00000000
        /*0030*/ 	.short	0x0001
        /*0032*/ 	.short	0x0008
        /*0034*/ 	.byte	0x00, 0xf5, 0x21, 0x00


	//----- nvinfo : EIATTR_KPARAM_INFO
	.align		4
.L_13:
        /*0038*/ 	.byte	0x04, 0x17
        /*003a*/ 	.short	(.L_15 - .L_14)
.L_14:
        /*003c*/ 	.word	0x00000000
        /*0040*/ 	.short	0x0000
        /*0042*/ 	.short	0x0000
        /*0044*/ 	.byte	0x00, 0xf5, 0x21, 0x00


	//----- nvinfo : EIATTR_SPARSE_MMA_MASK
	.align		4
.L_15:
        /*0048*/ 	.byte	0x03, 0x50
        /*004a*/ 	.short	0x0000


	//----- nvinfo : EIATTR_MAXREG_COUNT
	.align		4
        /*004c*/ 	.byte	0x03, 0x1b
        /*004e*/ 	.short	0x00ff


	//----- nvinfo : EIATTR_MERCURY_ISA_VERSION
	.align		4
        /*0050*/ 	.byte	0x03, 0x5f
        /*0052*/ 	.short	0x0101


	//----- nvinfo : EIATTR_VRC_CTA_INIT_COUNT
	.align		4
        /*0054*/ 	.byte	0x02, 0x4a
	.zero		1
	.zero		1


	//----- nvinfo : EIATTR_EXIT_INSTR_OFFSETS
	.align		4
        /*0058*/ 	.byte	0x04, 0x1c
        /*005a*/ 	.short	(.L_17 - .L_16)


	//   ....[0]....
.L_16:
        /*005c*/ 	.word	0x000001c0


	//----- nvinfo : EIATTR_MAX_THREADS
	.align		4
.L_17:
        /*0060*/ 	.byte	0x04, 0x05
        /*0062*/ 	.short	(.L_19 - .L_18)
.L_18:
        /*0064*/ 	.word	0x0000000b
        /*0068*/ 	.word	0x00000001
        /*006c*/ 	.word	0x00000001


	//----- nvinfo : EIATTR_CBANK_PARAM_SIZE
	.align		4
.L_19:
        /*0070*/ 	.byte	0x03, 0x19
        /*0072*/ 	.short	0x0020


	//----- nvinfo : EIATTR_PARAM_CBANK
	.align		4
        /*0074*/ 	.byte	0x04, 0x0a
        /*0076*/ 	.short	(.L_21 - .L_20)
	.align		4
.L_20:
        /*0078*/ 	.word	index@(.nv.constant0.default_function_kernel)
        /*007c*/ 	.short	0x0380
        /*007e*/ 	.short	0x0020


	//----- nvinfo : EIATTR_SW_WAR
	.align		4
.L_21:
        /*0080*/ 	.byte	0x04, 0x36
        /*0082*/ 	.short	(.L_23 - .L_22)
.L_22:
        /*0084*/ 	.word	0x00000008
.L_23:


//--------------------- .nv.callgraph             --------------------------
	.section	.nv.callgraph,"",@"SHT_CUDA_CALLGRAPH"
	.align	4
	.sectionentsize	8
	.align		4
        /*0000*/ 	.word	0x00000000
	.align		4
        /*0004*/ 	.word	0xffffffff
	.align		4
        /*0008*/ 	.word	0x00000000
	.align		4
        /*000c*/ 	.word	0xfffffffe
	.align		4
        /*0010*/ 	.word	0x00000000
	.align		4
        /*0014*/ 	.word	0xfffffffd
	.align		4
        /*0018*/ 	.word	0x00000000
	.align		4
        /*001c*/ 	.word	0xfffffffc


//--------------------- .text.default_function_kernel --------------------------
	.section	.text.default_function_kernel,"ax",@progbits
	.align	128
        .global         default_function_kernel
        .type           default_function_kernel,@function
        .size           default_function_kernel,(.L_x_1 - default_function_kernel)
        .other          default_function_kernel,@"STO_CUDA_ENTRY STV_DEFAULT"
default_function_kernel:
.text.default_function_kernel:
[----:B------:R-:W-:Y:S01]  /*0000*/  LDC R1, c[0x0][0x37c] ;  /* 0x0000df00ff017b82 */ /* 0x000fe20000000800 */
[----:B------:R-:W0:Y:S07]  /*0010*/  S2R R11, SR_CTAID.X ;  /* 0x00000000000b7919 */ /* 0x000e2e0000002500 */
[----:B------:R-:W1:Y:S01]  /*0020*/  LDC.64 R4, c[0x0][0x380] ;  /* 0x0000e000ff047b82 */ /* 0x000e620000000a00 */
[----:B------:R-:W2:Y:S01]  /*0030*/  LDCU.64 UR4, c[0x0][0x358] ;  /* 0x00006b00ff0477ac */ /* 0x000ea20008000a00 */
[----:B------:R-:W0:Y:S06]  /*0040*/  S2R R0, SR_TID.X ;  /* 0x0000000000007919 */ /* 0x000e2c0000002100 */
[----:B------:R-:W3:Y:S08]  /*0050*/  LDC.64 R6, c[0x0][0x390] ;  /* 0x0000e400ff067b82 */ /* 0x000ef00000000a00 */
[----:B------:R-:W4:Y:S01]  /*0060*/  LDC.64 R2, c[0x0][0x398] ;  /* 0x0000e600ff027b82 */ /* 0x000f220000000a00 */
[----:B0-----:R-:W-:-:S05]  /*0070*/  IMAD R11, R11, 0xb, R0 ;  /* 0x0000000b0b0b7824 */ /* 0x001fca00078e0200 */
[----:B------:R-:W-:Y:S01]  /*0080*/  SHF.R.U32.HI R0, RZ, 0x5, R11 ;  /* 0x00000005ff007819 */ /* 0x000fe2000001160b */
[----:B----4-:R-:W-:Y:S01]  /*0090*/  IMAD.WIDE.U32 R2, R11, 0x4, R2 ;  /* 0x000000040b027825 */ /* 0x010fe200078e0002 */
[----:B------:R-:W-:-:S03]  /*00a0*/  SHF.R.U32.HI R8, RZ, 0x1, R11 ;  /* 0x00000001ff087819 */ /* 0x000fc6000001160b */
[----:B------:R-:W-:Y:S02]  /*00b0*/  IMAD.HI.U32 R0, R0, 0x24924925, RZ ;  /* 0x2492492500007827 */ /* 0x000fe400078e00ff */
[----:B--2---:R-:W2:Y:S02]  /*00c0*/  LDG.E.CONSTANT R2, desc[UR4][R2.64] ;  /* 0x0000000402027981 */ /* 0x004ea4000c1e9900 */
[----:B------:R-:W-:Y:S02]  /*00d0*/  IMAD R0, R0, -0xe0, R11 ;  /* 0xffffff2000007824 */ /* 0x000fe400078e020b */
[----:B------:R-:W-:-:S03]  /*00e0*/  IMAD.HI.U32 R8, R8, -0x6db6db6d, RZ ;  /* 0x9249249308087827 */ /* 0x000fc600078e00ff */
[----:B------:R-:W-:Y:S02]  /*00f0*/  ISETP.GT.U32.AND P0, PT, R0, 0x6f, PT ;  /* 0x0000006f0000780c */ /* 0x000fe40003f04070 */
[----:B------:R-:W-:-:S05]  /*0100*/  SHF.R.U32.HI R8, RZ, 0x2, R8 ;  /* 0x00000002ff087819 */ /* 0x000fca0000011608 */
[----:B------:R-:W-:-:S05]  /*0110*/  IMAD R8, R8, -0xe, R11 ;  /* 0xfffffff208087824 */ /* 0x000fca00078e020b */
[C---:B------:R-:W-:Y:S02]  /*0120*/  IADD3 R9, PT, PT, R8.reuse, 0xe, RZ ;  /* 0x0000000e08097810 */ /* 0x040fe40007ffe0ff */
[----:B------:R-:W-:-:S05]  /*0130*/  @!P0 IADD3 R9, PT, PT, R8, RZ, RZ ;  /* 0x000000ff08098210 */ /* 0x000fca0007ffe0ff */
[----:B-1----:R-:W-:-:S04]  /*0140*/  IMAD.WIDE.U32 R4, R9, 0x4, R4 ;  /* 0x0000000409047825 */ /* 0x002fc800078e0004 */
[----:B---3--:R-:W-:Y:S02]  /*0150*/  IMAD.WIDE.U32 R6, R9, 0x4, R6 ;  /* 0x0000000409067825 */ /* 0x008fe400078e0006 */
[----:B------:R-:W2:Y:S01]  /*0160*/  LDG.E.CONSTANT R5, desc[UR4][R4.64] ;  /* 0x0000000404057981 */ /* 0x000ea2000c1e9900 */
[----:B------:R-:W0:Y:S03]  /*0170*/  LDC.64 R8, c[0x0][0x388] ;  /* 0x0000e200ff087b82 */ /* 0x000e260000000a00 */
[----:B------:R-:W2:Y:S01]  /*0180*/  LDG.E.CONSTANT R7, desc[UR4][R6.64] ;  /* 0x0000000406077981 */ /* 0x000ea2000c1e9900 */
[----:B0-----:R-:W-:-:S04]  /*0190*/  IMAD.WIDE.U32 R8, R11, 0x4, R8 ;  /* 0x000000040b087825 */ /* 0x001fc800078e0008 */
[----:B--2---:R-:W-:-:S05]  /*01a0*/  FFMA R11, R2, R5, R7 ;  /* 0x00000005020b7223 */ /* 0x004fca0000000007 */
[----:B------:R-:W-:Y:S01]  /*01b0*/  STG.E desc[UR4][R8.64], R11 ;  /* 0x0000000b08007986 */ /* 0x000fe2000c101904 */
[----:B------:R-:W-:Y:S05]  /*01c0*/  EXIT ;  /* 0x000000000000794d */ /* 0x000fea0003800000 */
.L_x_0:
[----:B------:R-:W-:-:S00]  /*01d0*/  BRA `(.L_x_0) ;  /* 0xfffffffc00fc7947 */ /* 0x000fc0000383ffff */
[----:B------:R-:W-:-:S00]  /*01e0*/  NOP ;  /* 0x0000000000007918 */ /* 0x000fc00000000000 */
        /* <DEDUP_REMOVED lines=9> */
.L_x_1:


//--------------------- .nv.shared.reserved.0     --------------------------
	.section	.nv.shared.reserved.0,"aw",@nobits
	.weak		__nv_reservedSMEM_offset_0_alias
	.size		__nv_reservedSMEM_offset_0_alias, 0, 64
	.other		__nv_reservedSMEM_offset_0_alias,@"STO_CUDA_RESERVED_SHARED STV_DEFAULT"
__nv_reservedSMEM_offset_0_alias:
	.zero		0
	.zero		64


//--------------------- .nv.constant0.default_function_kernel --------------------------
	.section	.nv.constant0.default_function_kernel,"a",@progbits
	.sectionflags	@""
	.align	4
.nv.constant0.default_function_kernel:
	.zero		928


//--------------------- SYMBOLS --------------------------

	.type		.nv.reservedSmem.offset0,@object
	.size		.nv.reservedSmem.offset0,0x4
